//
// Generated by NVIDIA NVVM Compiler
//
// Compiler Build ID: CL-36424714
// Cuda compilation tools, release 13.0, V13.0.88
// Based on NVVM 20.0.0
//

.version 9.0
.target sm_100
.address_size 64

	// .globl	_Z3addIfEvPT_

.visible .entry _Z3addIfEvPT_(
	.param .u64 .ptr .align 1 _Z3addIfEvPT__param_0
)
{
	.reg .b32 	%r<6>;
	.reg .b32 	%f<3>;
	.reg .b64 	%rd<5>;

	ld.param.u64 	%rd1, [_Z3addIfEvPT__param_0];
	cvta.to.global.u64 	%rd2, %rd1;
	mov.u32 	%r1, %ctaid.x;
	mov.u32 	%r2, %ntid.x;
	mov.u32 	%r3, %tid.x;
	mad.lo.s32 	%r4, %r1, %r2, %r3;
	shl.b32 	%r5, %r4, 1;
	mul.wide.s32 	%rd3, %r5, 4;
	add.s64 	%rd4, %rd2, %rd3;
	ld.global.f32 	%f1, [%rd4];
	add.f32 	%f2, %f1, 0f3F800000;
	st.global.f32 	[%rd4], %f2;
	ret;

}


// ===== COMPILED SASS (sm_100) =====

	.target	sm_100

	.elftype	@"ET_EXEC"


//--------------------- .note.nv.tkinfo           --------------------------
	.section	.note.nv.tkinfo,"",@"SHT_NOTE"
	.sectionflags	@"SHF_NOTE_NV_TKINFO"
	.tkinfo
        /*0018*/ 	.word	0x00000002
        /*0030*/ 	.string	""
        /*0030*/ 	.string	"ptxas"
        /*0030*/ 	.string	"Cuda compilation tools, release 13.0, V13.0.88"
        /*0030*/ 	.string	"Build cuda_13.0.r13.0/compiler.36424714_0"
        /*0030*/ 	.string	"-arch sm_100 -m 64 "



//--------------------- .note.nv.cuinfo           --------------------------
	.section	.note.nv.cuinfo,"",@"SHT_NOTE"
	.sectionflags	@"SHF_NOTE_NV_CUINFO"
        /*0018*/ 	.short	0x0002
        /*001a*/ 	.short	0x0064
        /*001c*/ 	.short	0x0082
	.zero		2


//--------------------- .nv.info                  --------------------------
	.section	.nv.info,"",@"SHT_CUDA_INFO"
	.align	4


	//----- nvinfo : EIATTR_REGCOUNT
	.align		4
        /*0000*/ 	.byte	0x04, 0x2f
        /*0002*/ 	.short	(.L_1 - .L_0)
	.align		4
.L_0:
        /*0004*/ 	.word	index@(_Z3addIfEvPT_)
        /*0008*/ 	.word	0x00000008


	//----- nvinfo : EIATTR_FRAME_SIZE
	.align		4
.L_1:
        /*000c*/ 	.byte	0x04, 0x11
        /*000e*/ 	.short	(.L_3 - .L_2)
	.align		4
.L_2:
        /*0010*/ 	.word	index@(_Z3addIfEvPT_)
        /*0014*/ 	.word	0x00000000


	//----- nvinfo : EIATTR_MIN_STACK_SIZE
	.align		4
.L_3:
        /*0018*/ 	.byte	0x04, 0x12
        /*001a*/ 	.short	(.L_5 - .L_4)
	.align		4
.L_4:
        /*001c*/ 	.word	index@(_Z3addIfEvPT_)
        /*0020*/ 	.word	0x00000000
.L_5:


//--------------------- .nv.compat                --------------------------
	.section	.nv.compat,"",@"SHT_CUDA_COMPAT_INFO"
	.align	4
        /*0000*/ 	.byte	0x02, 0x09, 0x00, 0x00, 0x02, 0x02, 0x01, 0x00, 0x02, 0x05, 0x05, 0x00, 0x03, 0x07, 0x01, 0x01
        /*0010*/ 	.byte	0x02, 0x03, 0x00, 0x00, 0x02, 0x06, 0x01, 0x00, 0x04, 0x0b, 0x08, 0x00, 0x09, 0x00, 0x00, 0x00
        /*0020*/ 	.byte	0x00, 0x00, 0x00, 0x00


//--------------------- .nv.info._Z3addIfEvPT_    --------------------------
	.section	.nv.info._Z3addIfEvPT_,"",@"SHT_CUDA_INFO"
	.sectionflags	@""
	.align	4


	//----- nvinfo : EIATTR_CUDA_API_VERSION
	.align		4
        /*0000*/ 	.byte	0x04, 0x37
        /*0002*/ 	.short	(.L_7 - .L_6)
.L_6:
        /*0004*/ 	.word	0x00000082


	//----- nvinfo : EIATTR_KPARAM_INFO
	.align		4
.L_7:
        /*0008*/ 	.byte	0x04, 0x17
        /*000a*/ 	.short	(.L_9 - .L_8)
.L_8:
        /*000c*/ 	.word	0x00000000
        /*0010*/ 	.short	0x0000
        /*0012*/ 	.short	0x0000
        /*0014*/ 	.byte	0x00, 0xf5, 0x21, 0x00


	//----- nvinfo : EIATTR_SPARSE_MMA_MASK
	.align		4
.L_9:
        /*0018*/ 	.byte	0x03, 0x50
        /*001a*/ 	.short	0x0000


	//----- nvinfo : EIATTR_MAXREG_COUNT
	.align		4
        /*001c*/ 	.byte	0x03, 0x1b
        /*001e*/ 	.short	0x00ff


	//----- nvinfo : EIATTR_MERCURY_ISA_VERSION
	.align		4
        /*0020*/ 	.byte	0x03, 0x5f
        /*0022*/ 	.short	0x0101


	//----- nvinfo : EIATTR_VRC_CTA_INIT_COUNT
	.align		4
        /*0024*/ 	.byte	0x02, 0x4a
	.zero		1
	.zero		1


	//----- nvinfo : EIATTR_EXIT_INSTR_OFFSETS
	.align		4
        /*0028*/ 	.byte	0x04, 0x1c
        /*002a*/ 	.short	(.L_11 - .L_10)


	//   ....[0]....
.L_10:
        /*002c*/ 	.word	0x000000c0


	//----- nvinfo : EIATTR_CBANK_PARAM_SIZE
	.align		4
.L_11:
        /*0030*/ 	.byte	0x03, 0x19
        /*0032*/ 	.short	0x0008


	//----- nvinfo : EIATTR_PARAM_CBANK
	.align		4
        /*0034*/ 	.byte	0x04, 0x0a
        /*0036*/ 	.short	(.L_13 - .L_12)
	.align		4
.L_12:
        /*0038*/ 	.word	index@(.nv.constant0._Z3addIfEvPT_)
        /*003c*/ 	.short	0x0380
        /*003e*/ 	.short	0x0008


	//----- nvinfo : EIATTR_SW_WAR
	.align		4
.L_13:
        /*0040*/ 	.byte	0x04, 0x36
        /*0042*/ 	.short	(.L_15 - .L_14)
.L_14:
        /*0044*/ 	.word	0x00000008
.L_15:


//--------------------- .nv.callgraph             --------------------------
	.section	.nv.callgraph,"",@"SHT_CUDA_CALLGRAPH"
	.align	4
	.sectionentsize	8
	.align		4
        /*0000*/ 	.word	0x00000000
	.align		4
        /*0004*/ 	.word	0xffffffff
	.align		4
        /*0008*/ 	.word	0x00000000
	.align		4
        /*000c*/ 	.word	0xfffffffe
	.align		4
        /*0010*/ 	.word	0x00000000
	.align		4
        /*0014*/ 	.word	0xfffffffd
	.align		4
        /*0018*/ 	.word	0x00000000
	.align		4
        /*001c*/ 	.word	0xfffffffc


//--------------------- .text._Z3addIfEvPT_       --------------------------
	.section	.text._Z3addIfEvPT_,"ax",@progbits
	.align	128
        .global         _Z3addIfEvPT_
        .type           _Z3addIfEvPT_,@function
        .size           _Z3addIfEvPT_,(.L_x_1 - _Z3addIfEvPT_)
        .other          _Z3addIfEvPT_,@"STO_CUDA_ENTRY STV_DEFAULT"
_Z3addIfEvPT_:
.text._Z3addIfEvPT_:
[----:B------:R-:W-:Y:S01]  /*0000*/  LDC R1, c[0x0][0x37c] ;  /* 0x0000df00ff017b82 */ /* 0x000fe20000000800 */
[----:B------:R-:W0:Y:S07]  /*0010*/  S2R R5, SR_TID.X ;  /* 0x0000000000057919 */ /* 0x000e2e0000002100 */
[----:B------:R-:W0:Y:S01]  /*0020*/  S2UR UR6, SR_CTAID.X ;  /* 0x00000000000679c3 */ /* 0x000e220000002500 */
[----:B------:R-:W1:Y:S07]  /*0030*/  LDCU.64 UR4, c[0x0][0x358] ;  /* 0x00006b00ff0477ac */ /* 0x000e6e0008000a00 */
[----:B------:R-:W0:Y:S08]  /*0040*/  LDC R0, c[0x0][0x360] ;  /* 0x0000d800ff007b82 */ /* 0x000e300000000800 */
[----:B------:R-:W2:Y:S01]  /*0050*/  LDC.64 R2, c[0x0][0x380] ;  /* 0x0000e000ff027b82 */ /* 0x000ea20000000a00 */
[----:B0-----:R-:W-:-:S05]  /*0060*/  IMAD R0, R0, UR6, R5 ;  /* 0x0000000600007c24 */ /* 0x001fca000f8e0205 */
[----:B------:R-:W-:-:S05]  /*0070*/  SHF.L.U32 R5, R0, 0x1, RZ ;  /* 0x0000000100057819 */ /* 0x000fca00000006ff */
[----:B--2---:R-:W-:-:S05]  /*0080*/  IMAD.WIDE R2, R5, 0x4, R2 ;  /* 0x0000000405027825 */ /* 0x004fca00078e0202 */
[----:B-1----:R-:W2:Y:S02]  /*0090*/  LDG.E R0, desc[UR4][R2.64] ;  /* 0x0000000402007981 */ /* 0x002ea4000c1e1900 */
[----:B--2---:R-:W-:-:S05]  /*00a0*/  FADD R5, R0, 1 ;  /* 0x3f80000000057421 */ /* 0x004fca0000000000 */
[----:B------:R-:W-:Y:S01]  /*00b0*/  STG.E desc[UR4][R2.64], R5 ;  /* 0x0000000502007986 */ /* 0x000fe2000c101904 */
[----:B------:R-:W-:Y:S05]  /*00c0*/  EXIT ;  /* 0x000000000000794d */ /* 0x000fea0003800000 */
.L_x_0:
[----:B------:R-:W-:-:S00]  /*00d0*/  BRA `(.L_x_0) ;  /* 0xfffffffc00fc7947 */ /* 0x000fc0000383ffff */
[----:B------:R-:W-:-:S00]  /*00e0*/  NOP ;  /* 0x0000000000007918 */ /* 0x000fc00000000000 */
        /* <DEDUP_REMOVED lines=9> */
.L_x_1:


//--------------------- .nv.shared.reserved.0     --------------------------
	.section	.nv.shared.reserved.0,"aw",@nobits
	.weak		__nv_reservedSMEM_offset_0_alias
	.size		__nv_reservedSMEM_offset_0_alias, 0, 64
	.other		__nv_reservedSMEM_offset_0_alias,@"STO_CUDA_RESERVED_SHARED STV_DEFAULT"
__nv_reservedSMEM_offset_0_alias:
	.zero		0
	.zero		64


//--------------------- .nv.constant0._Z3addIfEvPT_ --------------------------
	.section	.nv.constant0._Z3addIfEvPT_,"a",@progbits
	.sectionflags	@""
	.align	4
.nv.constant0._Z3addIfEvPT_:
	.zero		904


//--------------------- SYMBOLS --------------------------

	.type		.nv.reservedSmem.offset0,@object
	.size		.nv.reservedSmem.offset0,0x4
